//
// Generated by NVIDIA NVVM Compiler
//
// Compiler Build ID: CL-36424714
// Cuda compilation tools, release 13.0, V13.0.88
// Based on NVVM 20.0.0
//

.version 9.0
.target sm_100
.address_size 64

	// .globl	_Z14matMulKernelV1PfS_S_iii
// _ZZ14matMulKernelV2PfS_S_iiiE3s_A has been demoted
// _ZZ14matMulKernelV2PfS_S_iiiE3s_B has been demoted

.visible .entry _Z14matMulKernelV1PfS_S_iii(
	.param .u64 .ptr .align 1 _Z14matMulKernelV1PfS_S_iii_param_0,
	.param .u64 .ptr .align 1 _Z14matMulKernelV1PfS_S_iii_param_1,
	.param .u64 .ptr .align 1 _Z14matMulKernelV1PfS_S_iii_param_2,
	.param .u32 _Z14matMulKernelV1PfS_S_iii_param_3,
	.param .u32 _Z14matMulKernelV1PfS_S_iii_param_4,
	.param .u32 _Z14matMulKernelV1PfS_S_iii_param_5
)
{
	.reg .pred 	%p<13>;
	.reg .b32 	%r<46>;
	.reg .b32 	%f<68>;
	.reg .b64 	%rd<40>;

	ld.param.u64 	%rd5, [_Z14matMulKernelV1PfS_S_iii_param_0];
	ld.param.u64 	%rd6, [_Z14matMulKernelV1PfS_S_iii_param_1];
	ld.param.u64 	%rd4, [_Z14matMulKernelV1PfS_S_iii_param_2];
	ld.param.u32 	%r22, [_Z14matMulKernelV1PfS_S_iii_param_3];
	ld.param.u32 	%r20, [_Z14matMulKernelV1PfS_S_iii_param_4];
	ld.param.u32 	%r23, [_Z14matMulKernelV1PfS_S_iii_param_5];
	cvta.to.global.u64 	%rd1, %rd6;
	cvta.to.global.u64 	%rd2, %rd5;
	mov.u32 	%r24, %ctaid.x;
	mov.u32 	%r25, %ntid.x;
	mov.u32 	%r26, %tid.x;
	mad.lo.s32 	%r1, %r24, %r25, %r26;
	mov.u32 	%r27, %ctaid.y;
	mov.u32 	%r28, %ntid.y;
	mov.u32 	%r29, %tid.y;
	mad.lo.s32 	%r30, %r27, %r28, %r29;
	setp.ge.s32 	%p1, %r1, %r22;
	setp.ge.s32 	%p2, %r30, %r23;
	or.pred  	%p3, %p1, %p2;
	@%p3 bra 	$L__BB0_14;
	setp.lt.s32 	%p4, %r20, 1;
	mov.f32 	%f67, 0f00000000;
	@%p4 bra 	$L__BB0_13;
	mul.lo.s32 	%r3, %r20, %r1;
	and.b32  	%r4, %r20, 7;
	setp.lt.u32 	%p5, %r20, 8;
	mov.f32 	%f67, 0f00000000;
	mov.b32 	%r44, 0;
	@%p5 bra 	$L__BB0_5;
	and.b32  	%r44, %r20, 2147483640;
	neg.s32 	%r42, %r44;
	shl.b32 	%r7, %r23, 3;
	add.s64 	%rd3, %rd2, 16;
	mov.f32 	%f67, 0f00000000;
	mul.wide.s32 	%rd11, %r23, 4;
	mov.u32 	%r40, %r3;
	mov.u32 	%r41, %r30;
$L__BB0_4:
	.pragma "nounroll";
	mul.wide.s32 	%rd7, %r40, 4;
	add.s64 	%rd8, %rd3, %rd7;
	ld.global.f32 	%f17, [%rd8+-16];
	mul.wide.s32 	%rd9, %r41, 4;
	add.s64 	%rd10, %rd1, %rd9;
	ld.global.f32 	%f18, [%rd10];
	fma.rn.f32 	%f19, %f17, %f18, %f67;
	ld.global.f32 	%f20, [%rd8+-12];
	add.s64 	%rd12, %rd10, %rd11;
	ld.global.f32 	%f21, [%rd12];
	fma.rn.f32 	%f22, %f20, %f21, %f19;
	ld.global.f32 	%f23, [%rd8+-8];
	add.s64 	%rd13, %rd12, %rd11;
	ld.global.f32 	%f24, [%rd13];
	fma.rn.f32 	%f25, %f23, %f24, %f22;
	ld.global.f32 	%f26, [%rd8+-4];
	add.s64 	%rd14, %rd13, %rd11;
	ld.global.f32 	%f27, [%rd14];
	fma.rn.f32 	%f28, %f26, %f27, %f25;
	ld.global.f32 	%f29, [%rd8];
	add.s64 	%rd15, %rd14, %rd11;
	ld.global.f32 	%f30, [%rd15];
	fma.rn.f32 	%f31, %f29, %f30, %f28;
	ld.global.f32 	%f32, [%rd8+4];
	add.s64 	%rd16, %rd15, %rd11;
	ld.global.f32 	%f33, [%rd16];
	fma.rn.f32 	%f34, %f32, %f33, %f31;
	ld.global.f32 	%f35, [%rd8+8];
	add.s64 	%rd17, %rd16, %rd11;
	ld.global.f32 	%f36, [%rd17];
	fma.rn.f32 	%f37, %f35, %f36, %f34;
	ld.global.f32 	%f38, [%rd8+12];
	add.s64 	%rd18, %rd17, %rd11;
	ld.global.f32 	%f39, [%rd18];
	fma.rn.f32 	%f67, %f38, %f39, %f37;
	add.s32 	%r42, %r42, 8;
	add.s32 	%r41, %r41, %r7;
	add.s32 	%r40, %r40, 8;
	setp.ne.s32 	%p6, %r42, 0;
	@%p6 bra 	$L__BB0_4;
$L__BB0_5:
	setp.eq.s32 	%p7, %r4, 0;
	@%p7 bra 	$L__BB0_13;
	and.b32  	%r15, %r20, 3;
	setp.lt.u32 	%p8, %r4, 4;
	@%p8 bra 	$L__BB0_8;
	add.s32 	%r32, %r44, %r3;
	mul.wide.s32 	%rd19, %r32, 4;
	add.s64 	%rd20, %rd2, %rd19;
	ld.global.f32 	%f41, [%rd20];
	mad.lo.s32 	%r33, %r44, %r23, %r30;
	mul.wide.s32 	%rd21, %r33, 4;
	add.s64 	%rd22, %rd1, %rd21;
	ld.global.f32 	%f42, [%rd22];
	fma.rn.f32 	%f43, %f41, %f42, %f67;
	ld.global.f32 	%f44, [%rd20+4];
	mul.wide.s32 	%rd23, %r23, 4;
	add.s64 	%rd24, %rd22, %rd23;
	ld.global.f32 	%f45, [%rd24];
	fma.rn.f32 	%f46, %f44, %f45, %f43;
	ld.global.f32 	%f47, [%rd20+8];
	add.s64 	%rd25, %rd24, %rd23;
	ld.global.f32 	%f48, [%rd25];
	fma.rn.f32 	%f49, %f47, %f48, %f46;
	ld.global.f32 	%f50, [%rd20+12];
	add.s64 	%rd26, %rd25, %rd23;
	ld.global.f32 	%f51, [%rd26];
	fma.rn.f32 	%f67, %f50, %f51, %f49;
	add.s32 	%r44, %r44, 4;
$L__BB0_8:
	setp.eq.s32 	%p9, %r15, 0;
	@%p9 bra 	$L__BB0_13;
	setp.eq.s32 	%p10, %r15, 1;
	@%p10 bra 	$L__BB0_11;
	add.s32 	%r34, %r44, %r3;
	mul.wide.s32 	%rd27, %r34, 4;
	add.s64 	%rd28, %rd2, %rd27;
	ld.global.f32 	%f53, [%rd28];
	mad.lo.s32 	%r35, %r44, %r23, %r30;
	mul.wide.s32 	%rd29, %r35, 4;
	add.s64 	%rd30, %rd1, %rd29;
	ld.global.f32 	%f54, [%rd30];
	fma.rn.f32 	%f55, %f53, %f54, %f67;
	ld.global.f32 	%f56, [%rd28+4];
	mul.wide.s32 	%rd31, %r23, 4;
	add.s64 	%rd32, %rd30, %rd31;
	ld.global.f32 	%f57, [%rd32];
	fma.rn.f32 	%f67, %f56, %f57, %f55;
	add.s32 	%r44, %r44, 2;
$L__BB0_11:
	and.b32  	%r36, %r20, 1;
	setp.eq.b32 	%p11, %r36, 1;
	not.pred 	%p12, %p11;
	@%p12 bra 	$L__BB0_13;
	add.s32 	%r37, %r44, %r3;
	mul.wide.s32 	%rd33, %r37, 4;
	add.s64 	%rd34, %rd2, %rd33;
	ld.global.f32 	%f58, [%rd34];
	mad.lo.s32 	%r38, %r44, %r23, %r30;
	mul.wide.s32 	%rd35, %r38, 4;
	add.s64 	%rd36, %rd1, %rd35;
	ld.global.f32 	%f59, [%rd36];
	fma.rn.f32 	%f67, %f58, %f59, %f67;
$L__BB0_13:
	mad.lo.s32 	%r39, %r23, %r1, %r30;
	cvta.to.global.u64 	%rd37, %rd4;
	mul.wide.s32 	%rd38, %r39, 4;
	add.s64 	%rd39, %rd37, %rd38;
	st.global.f32 	[%rd39], %f67;
$L__BB0_14:
	ret;

}
	// .globl	_Z14matMulKernelV2PfS_S_iii
.visible .entry _Z14matMulKernelV2PfS_S_iii(
	.param .u64 .ptr .align 1 _Z14matMulKernelV2PfS_S_iii_param_0,
	.param .u64 .ptr .align 1 _Z14matMulKernelV2PfS_S_iii_param_1,
	.param .u64 .ptr .align 1 _Z14matMulKernelV2PfS_S_iii_param_2,
	.param .u32 _Z14matMulKernelV2PfS_S_iii_param_3,
	.param .u32 _Z14matMulKernelV2PfS_S_iii_param_4,
	.param .u32 _Z14matMulKernelV2PfS_S_iii_param_5
)
{
	.reg .pred 	%p<12>;
	.reg .b32 	%r<43>;
	.reg .b32 	%f<111>;
	.reg .b64 	%rd<13>;
	// demoted variable
	.shared .align 4 .b8 _ZZ14matMulKernelV2PfS_S_iiiE3s_A[4096];
	// demoted variable
	.shared .align 4 .b8 _ZZ14matMulKernelV2PfS_S_iiiE3s_B[4096];
	ld.param.u64 	%rd3, [_Z14matMulKernelV2PfS_S_iii_param_0];
	ld.param.u64 	%rd4, [_Z14matMulKernelV2PfS_S_iii_param_1];
	ld.param.u64 	%rd5, [_Z14matMulKernelV2PfS_S_iii_param_2];
	ld.param.u32 	%r24, [_Z14matMulKernelV2PfS_S_iii_param_3];
	ld.param.u32 	%r25, [_Z14matMulKernelV2PfS_S_iii_param_4];
	ld.param.u32 	%r26, [_Z14matMulKernelV2PfS_S_iii_param_5];
	mov.u32 	%r27, %ctaid.y;
	shl.b32 	%r28, %r27, 5;
	mov.u32 	%r40, %tid.y;
	add.s32 	%r2, %r28, %r40;
	mov.u32 	%r29, %ctaid.x;
	shl.b32 	%r3, %r29, 5;
	mov.u32 	%r38, %tid.x;
	add.s32 	%r5, %r3, %r38;
	setp.lt.s32 	%p1, %r25, 1;
	mov.f32 	%f110, 0f00000000;
	@%p1 bra 	$L__BB1_7;
	add.s32 	%r30, %r25, 31;
	shr.u32 	%r31, %r30, 5;
	shl.b32 	%r32, %r40, 7;
	mov.u32 	%r33, _ZZ14matMulKernelV2PfS_S_iiiE3s_A;
	add.s32 	%r6, %r33, %r32;
	shl.b32 	%r34, %r38, 2;
	add.s32 	%r7, %r6, %r34;
	mov.u32 	%r35, _ZZ14matMulKernelV2PfS_S_iiiE3s_B;
	add.s32 	%r9, %r35, %r34;
	add.s32 	%r8, %r9, %r32;
	neg.s32 	%r42, %r31;
	mad.lo.s32 	%r36, %r40, %r26, %r38;
	add.s32 	%r41, %r36, %r3;
	shl.b32 	%r12, %r26, 5;
	mad.lo.s32 	%r39, %r25, %r2, %r38;
	cvta.to.global.u64 	%rd1, %rd3;
	cvta.to.global.u64 	%rd2, %rd4;
	mov.f32 	%f110, 0f00000000;
$L__BB1_2:
	setp.ge.s32 	%p2, %r2, %r24;
	setp.ge.u32 	%p3, %r38, %r25;
	mov.f32 	%f108, 0f00000000;
	or.pred  	%p4, %p2, %p3;
	@%p4 bra 	$L__BB1_4;
	mul.wide.u32 	%rd6, %r39, 4;
	add.s64 	%rd7, %rd1, %rd6;
	ld.global.f32 	%f108, [%rd7];
$L__BB1_4:
	setp.ge.s32 	%p5, %r5, %r26;
	st.shared.f32 	[%r7], %f108;
	setp.ge.u32 	%p6, %r40, %r25;
	mov.f32 	%f109, 0f00000000;
	or.pred  	%p7, %p5, %p6;
	@%p7 bra 	$L__BB1_6;
	mul.wide.u32 	%rd8, %r41, 4;
	add.s64 	%rd9, %rd2, %rd8;
	ld.global.f32 	%f109, [%rd9];
$L__BB1_6:
	st.shared.f32 	[%r8], %f109;
	bar.sync 	0;
	ld.shared.f32 	%f12, [%r6];
	ld.shared.f32 	%f13, [%r9];
	fma.rn.f32 	%f14, %f12, %f13, %f110;
	ld.shared.f32 	%f15, [%r6+4];
	ld.shared.f32 	%f16, [%r9+128];
	fma.rn.f32 	%f17, %f15, %f16, %f14;
	ld.shared.f32 	%f18, [%r6+8];
	ld.shared.f32 	%f19, [%r9+256];
	fma.rn.f32 	%f20, %f18, %f19, %f17;
	ld.shared.f32 	%f21, [%r6+12];
	ld.shared.f32 	%f22, [%r9+384];
	fma.rn.f32 	%f23, %f21, %f22, %f20;
	ld.shared.f32 	%f24, [%r6+16];
	ld.shared.f32 	%f25, [%r9+512];
	fma.rn.f32 	%f26, %f24, %f25, %f23;
	ld.shared.f32 	%f27, [%r6+20];
	ld.shared.f32 	%f28, [%r9+640];
	fma.rn.f32 	%f29, %f27, %f28, %f26;
	ld.shared.f32 	%f30, [%r6+24];
	ld.shared.f32 	%f31, [%r9+768];
	fma.rn.f32 	%f32, %f30, %f31, %f29;
	ld.shared.f32 	%f33, [%r6+28];
	ld.shared.f32 	%f34, [%r9+896];
	fma.rn.f32 	%f35, %f33, %f34, %f32;
	ld.shared.f32 	%f36, [%r6+32];
	ld.shared.f32 	%f37, [%r9+1024];
	fma.rn.f32 	%f38, %f36, %f37, %f35;
	ld.shared.f32 	%f39, [%r6+36];
	ld.shared.f32 	%f40, [%r9+1152];
	fma.rn.f32 	%f41, %f39, %f40, %f38;
	ld.shared.f32 	%f42, [%r6+40];
	ld.shared.f32 	%f43, [%r9+1280];
	fma.rn.f32 	%f44, %f42, %f43, %f41;
	ld.shared.f32 	%f45, [%r6+44];
	ld.shared.f32 	%f46, [%r9+1408];
	fma.rn.f32 	%f47, %f45, %f46, %f44;
	ld.shared.f32 	%f48, [%r6+48];
	ld.shared.f32 	%f49, [%r9+1536];
	fma.rn.f32 	%f50, %f48, %f49, %f47;
	ld.shared.f32 	%f51, [%r6+52];
	ld.shared.f32 	%f52, [%r9+1664];
	fma.rn.f32 	%f53, %f51, %f52, %f50;
	ld.shared.f32 	%f54, [%r6+56];
	ld.shared.f32 	%f55, [%r9+1792];
	fma.rn.f32 	%f56, %f54, %f55, %f53;
	ld.shared.f32 	%f57, [%r6+60];
	ld.shared.f32 	%f58, [%r9+1920];
	fma.rn.f32 	%f59, %f57, %f58, %f56;
	ld.shared.f32 	%f60, [%r6+64];
	ld.shared.f32 	%f61, [%r9+2048];
	fma.rn.f32 	%f62, %f60, %f61, %f59;
	ld.shared.f32 	%f63, [%r6+68];
	ld.shared.f32 	%f64, [%r9+2176];
	fma.rn.f32 	%f65, %f63, %f64, %f62;
	ld.shared.f32 	%f66, [%r6+72];
	ld.shared.f32 	%f67, [%r9+2304];
	fma.rn.f32 	%f68, %f66, %f67, %f65;
	ld.shared.f32 	%f69, [%r6+76];
	ld.shared.f32 	%f70, [%r9+2432];
	fma.rn.f32 	%f71, %f69, %f70, %f68;
	ld.shared.f32 	%f72, [%r6+80];
	ld.shared.f32 	%f73, [%r9+2560];
	fma.rn.f32 	%f74, %f72, %f73, %f71;
	ld.shared.f32 	%f75, [%r6+84];
	ld.shared.f32 	%f76, [%r9+2688];
	fma.rn.f32 	%f77, %f75, %f76, %f74;
	ld.shared.f32 	%f78, [%r6+88];
	ld.shared.f32 	%f79, [%r9+2816];
	fma.rn.f32 	%f80, %f78, %f79, %f77;
	ld.shared.f32 	%f81, [%r6+92];
	ld.shared.f32 	%f82, [%r9+2944];
	fma.rn.f32 	%f83, %f81, %f82, %f80;
	ld.shared.f32 	%f84, [%r6+96];
	ld.shared.f32 	%f85, [%r9+3072];
	fma.rn.f32 	%f86, %f84, %f85, %f83;
	ld.shared.f32 	%f87, [%r6+100];
	ld.shared.f32 	%f88, [%r9+3200];
	fma.rn.f32 	%f89, %f87, %f88, %f86;
	ld.shared.f32 	%f90, [%r6+104];
	ld.shared.f32 	%f91, [%r9+3328];
	fma.rn.f32 	%f92, %f90, %f91, %f89;
	ld.shared.f32 	%f93, [%r6+108];
	ld.shared.f32 	%f94, [%r9+3456];
	fma.rn.f32 	%f95, %f93, %f94, %f92;
	ld.shared.f32 	%f96, [%r6+112];
	ld.shared.f32 	%f97, [%r9+3584];
	fma.rn.f32 	%f98, %f96, %f97, %f95;
	ld.shared.f32 	%f99, [%r6+116];
	ld.shared.f32 	%f100, [%r9+3712];
	fma.rn.f32 	%f101, %f99, %f100, %f98;
	ld.shared.f32 	%f102, [%r6+120];
	ld.shared.f32 	%f103, [%r9+3840];
	fma.rn.f32 	%f104, %f102, %f103, %f101;
	ld.shared.f32 	%f105, [%r6+124];
	ld.shared.f32 	%f106, [%r9+3968];
	fma.rn.f32 	%f110, %f105, %f106, %f104;
	bar.sync 	0;
	add.s32 	%r42, %r42, 1;
	setp.ne.s32 	%p8, %r42, 0;
	add.s32 	%r41, %r41, %r12;
	add.s32 	%r40, %r40, 32;
	add.s32 	%r39, %r39, 32;
	add.s32 	%r38, %r38, 32;
	@%p8 bra 	$L__BB1_2;
$L__BB1_7:
	setp.ge.s32 	%p9, %r2, %r24;
	setp.ge.s32 	%p10, %r5, %r26;
	or.pred  	%p11, %p9, %p10;
	@%p11 bra 	$L__BB1_9;
	mad.lo.s32 	%r37, %r26, %r2, %r5;
	cvta.to.global.u64 	%rd10, %rd5;
	mul.wide.s32 	%rd11, %r37, 4;
	add.s64 	%rd12, %rd10, %rd11;
	st.global.f32 	[%rd12], %f110;
$L__BB1_9:
	ret;

}


// ===== COMPILED SASS (sm_100) =====

	.target	sm_100

	.elftype	@"ET_EXEC"


//--------------------- .note.nv.tkinfo           --------------------------
	.section	.note.nv.tkinfo,"",@"SHT_NOTE"
	.sectionflags	@"SHF_NOTE_NV_TKINFO"
	.tkinfo
        /*0018*/ 	.word	0x00000002
        /*0030*/ 	.string	""
        /*0030*/ 	.string	"ptxas"
        /*0030*/ 	.string	"Cuda compilation tools, release 13.0, V13.0.88"
        /*0030*/ 	.string	"Build cuda_13.0.r13.0/compiler.36424714_0"
        /*0030*/ 	.string	"-arch sm_100 -m 64 "



//--------------------- .note.nv.cuinfo           --------------------------
	.section	.note.nv.cuinfo,"",@"SHT_NOTE"
	.sectionflags	@"SHF_NOTE_NV_CUINFO"
        /*0018*/ 	.short	0x0002
        /*001a*/ 	.short	0x0064
        /*001c*/ 	.short	0x0082
	.zero		2


//--------------------- .nv.info                  --------------------------
	.section	.nv.info,"",@"SHT_CUDA_INFO"
	.align	4


	//----- nvinfo : EIATTR_REGCOUNT
	.align		4
        /*0000*/ 	.byte	0x04, 0x2f
        /*0002*/ 	.short	(.L_1 - .L_0)
	.align		4
.L_0:
        /*0004*/ 	.word	index@(_Z14matMulKernelV1PfS_S_iii)
        /*0008*/ 	.word	0x00000020


	//----- nvinfo : EIATTR_FRAME_SIZE
	.align		4
.L_1:
        /*000c*/ 	.byte	0x04, 0x11
        /*000e*/ 	.short	(.L_3 - .L_2)
	.align		4
.L_2:
        /*0010*/ 	.word	index@(_Z14matMulKernelV1PfS_S_iii)
        /*0014*/ 	.word	0x00000000


	//----- nvinfo : EIATTR_REGCOUNT
	.align		4
.L_3:
        /*0018*/ 	.byte	0x04, 0x2f
        /*001a*/ 	.short	(.L_5 - .L_4)
	.align		4
.L_4:
        /*001c*/ 	.word	index@(_Z14matMulKernelV2PfS_S_iii)
        /*0020*/ 	.word	0x00000020


	//----- nvinfo : EIATTR_FRAME_SIZE
	.align		4
.L_5:
        /*0024*/ 	.byte	0x04, 0x11
        /*0026*/ 	.short	(.L_7 - .L_6)
	.align		4
.L_6:
        /*0028*/ 	.word	index@(_Z14matMulKernelV2PfS_S_iii)
        /*002c*/ 	.word	0x00000000


	//----- nvinfo : EIATTR_MIN_STACK_SIZE
	.align		4
.L_7:
        /*0030*/ 	.byte	0x04, 0x12
        /*0032*/ 	.short	(.L_9 - .L_8)
	.align		4
.L_8:
        /*0034*/ 	.word	index@(_Z14matMulKernelV2PfS_S_iii)
        /*0038*/ 	.word	0x00000000


	//----- nvinfo : EIATTR_MIN_STACK_SIZE
	.align		4
.L_9:
        /*003c*/ 	.byte	0x04, 0x12
        /*003e*/ 	.short	(.L_11 - .L_10)
	.align		4
.L_10:
        /*0040*/ 	.word	index@(_Z14matMulKernelV1PfS_S_iii)
        /*0044*/ 	.word	0x00000000
.L_11:


//--------------------- .nv.compat                --------------------------
	.section	.nv.compat,"",@"SHT_CUDA_COMPAT_INFO"
	.align	4
        /*0000*/ 	.byte	0x02, 0x09, 0x00, 0x00, 0x02, 0x02, 0x01, 0x00, 0x02, 0x05, 0x05, 0x00, 0x03, 0x07, 0x01, 0x01
        /*0010*/ 	.byte	0x02, 0x03, 0x00, 0x00, 0x02, 0x06, 0x01, 0x00, 0x04, 0x0b, 0x08, 0x00, 0x09, 0x00, 0x00, 0x00
        /*0020*/ 	.byte	0x00, 0x00, 0x00, 0x00


//--------------------- .nv.info._Z14matMulKernelV2PfS_S_iii --------------------------
	.section	.nv.info._Z14matMulKernelV2PfS_S_iii,"",@"SHT_CUDA_INFO"
	.sectionflags	@""
	.align	4


	//----- nvinfo : EIATTR_CUDA_API_VERSION
	.align		4
        /*0000*/ 	.byte	0x04, 0x37
        /*0002*/ 	.short	(.L_13 - .L_12)
.L_12:
        /*0004*/ 	.word	0x00000082


	//----- nvinfo : EIATTR_KPARAM_INFO
	.align		4
.L_13:
        /*0008*/ 	.byte	0x04, 0x17
        /*000a*/ 	.short	(.L_15 - .L_14)
.L_14:
        /*000c*/ 	.word	0x00000000
        /*0010*/ 	.short	0x0005
        /*0012*/ 	.short	0x0020
        /*0014*/ 	.byte	0x00, 0xf0, 0x11, 0x00


	//----- nvinfo : EIATTR_KPARAM_INFO
	.align		4
.L_15:
        /*0018*/ 	.byte	0x04, 0x17
        /*001a*/ 	.short	(.L_17 - .L_16)
.L_16:
        /*001c*/ 	.word	0x00000000
        /*0020*/ 	.short	0x0004
        /*0022*/ 	.short	0x001c
        /*0024*/ 	.byte	0x00, 0xf0, 0x11, 0x00


	//----- nvinfo : EIATTR_KPARAM_INFO
	.align		4
.L_17:
        /*0028*/ 	.byte	0x04, 0x17
        /*002a*/ 	.short	(.L_19 - .L_18)
.L_18:
        /*002c*/ 	.word	0x00000000
        /*0030*/ 	.short	0x0003
        /*0032*/ 	.short	0x0018
        /*0034*/ 	.byte	0x00, 0xf0, 0x11, 0x00


	//----- nvinfo : EIATTR_KPARAM_INFO
	.align		4
.L_19:
        /*0038*/ 	.byte	0x04, 0x17
        /*003a*/ 	.short	(.L_21 - .L_20)
.L_20:
        /*003c*/ 	.word	0x00000000
        /*0040*/ 	.short	0x0002
        /*0042*/ 	.short	0x0010
        /*0044*/ 	.byte	0x00, 0xf5, 0x21, 0x00


	//----- nvinfo : EIATTR_KPARAM_INFO
	.align		4
.L_21:
        /*0048*/ 	.byte	0x04, 0x17
        /*004a*/ 	.short	(.L_23 - .L_22)
.L_22:
        /*004c*/ 	.word	0x00000000
        /*0050*/ 	.short	0x0001
        /*0052*/ 	.short	0x0008
        /*0054*/ 	.byte	0x00, 0xf5, 0x21, 0x00


	//----- nvinfo : EIATTR_KPARAM_INFO
	.align		4
.L_23:
        /*0058*/ 	.byte	0x04, 0x17
        /*005a*/ 	.short	(.L_25 - .L_24)
.L_24:
        /*005c*/ 	.word	0x00000000
        /*0060*/ 	.short	0x0000
        /*0062*/ 	.short	0x0000
        /*0064*/ 	.byte	0x00, 0xf5, 0x21, 0x00


	//----- nvinfo : EIATTR_SPARSE_MMA_MASK
	.align		4
.L_25:
        /*0068*/ 	.byte	0x03, 0x50
        /*006a*/ 	.short	0x0000


	//----- nvinfo : EIATTR_MAXREG_COUNT
	.align		4
        /*006c*/ 	.byte	0x03, 0x1b
        /*006e*/ 	.short	0x00ff


	//----- nvinfo : EIATTR_NUM_BARRIERS
	.align		4
        /*0070*/ 	.byte	0x02, 0x4c
        /*0072*/ 	.byte	0x01
	.zero		1


	//----- nvinfo : EIATTR_MERCURY_ISA_VERSION
	.align		4
        /*0074*/ 	.byte	0x03, 0x5f
        /*0076*/ 	.short	0x0101


	//----- nvinfo : EIATTR_VRC_CTA_INIT_COUNT
	.align		4
        /*0078*/ 	.byte	0x02, 0x4a
	.zero		1
	.zero		1


	//----- nvinfo : EIATTR_EXIT_INSTR_OFFSETS
	.align		4
        /*007c*/ 	.byte	0x04, 0x1c
        /*007e*/ 	.short	(.L_27 - .L_26)


	//   ....[0]....
.L_26:
        /*0080*/ 	.word	0x00000820


	//   ....[1]....
        /*0084*/ 	.word	0x00000870


	//----- nvinfo : EIATTR_CBANK_PARAM_SIZE
	.align		4
.L_27:
        /*0088*/ 	.byte	0x03, 0x19
        /*008a*/ 	.short	0x0024


	//----- nvinfo : EIATTR_PARAM_CBANK
	.align		4
        /*008c*/ 	.byte	0x04, 0x0a
        /*008e*/ 	.short	(.L_29 - .L_28)
	.align		4
.L_28:
        /*0090*/ 	.word	index@(.nv.constant0._Z14matMulKernelV2PfS_S_iii)
        /*0094*/ 	.short	0x0380
        /*0096*/ 	.short	0x0024


	//----- nvinfo : EIATTR_SW_WAR
	.align		4
.L_29:
        /*0098*/ 	.byte	0x04, 0x36
        /*009a*/ 	.short	(.L_31 - .L_30)
.L_30:
        /*009c*/ 	.word	0x00000008
.L_31:


//--------------------- .nv.info._Z14matMulKernelV1PfS_S_iii --------------------------
	.section	.nv.info._Z14matMulKernelV1PfS_S_iii,"",@"SHT_CUDA_INFO"
	.sectionflags	@""
	.align	4


	//----- nvinfo : EIATTR_CUDA_API_VERSION
	.align		4
        /*0000*/ 	.byte	0x04, 0x37
        /*0002*/ 	.short	(.L_33 - .L_32)
.L_32:
        /*0004*/ 	.word	0x00000082


	//----- nvinfo : EIATTR_KPARAM_INFO
	.align		4
.L_33:
        /*0008*/ 	.byte	0x04, 0x17
        /*000a*/ 	.short	(.L_35 - .L_34)
.L_34:
        /*000c*/ 	.word	0x00000000
        /*0010*/ 	.short	0x0005
        /*0012*/ 	.short	0x0020
        /*0014*/ 	.byte	0x00, 0xf0, 0x11, 0x00


	//----- nvinfo : EIATTR_KPARAM_INFO
	.align		4
.L_35:
        /*0018*/ 	.byte	0x04, 0x17
        /*001a*/ 	.short	(.L_37 - .L_36)
.L_36:
        /*001c*/ 	.word	0x00000000
        /*0020*/ 	.short	0x0004
        /*0022*/ 	.short	0x001c
        /*0024*/ 	.byte	0x00, 0xf0, 0x11, 0x00


	//----- nvinfo : EIATTR_KPARAM_INFO
	.align		4
.L_37:
        /*0028*/ 	.byte	0x04, 0x17
        /*002a*/ 	.short	(.L_39 - .L_38)
.L_38:
        /*002c*/ 	.word	0x00000000
        /*0030*/ 	.short	0x0003
        /*0032*/ 	.short	0x0018
        /*0034*/ 	.byte	0x00, 0xf0, 0x11, 0x00


	//----- nvinfo : EIATTR_KPARAM_INFO
	.align		4
.L_39:
        /*0038*/ 	.byte	0x04, 0x17
        /*003a*/ 	.short	(.L_41 - .L_40)
.L_40:
        /*003c*/ 	.word	0x00000000
        /*0040*/ 	.short	0x0002
        /*0042*/ 	.short	0x0010
        /*0044*/ 	.byte	0x00, 0xf5, 0x21, 0x00


	//----- nvinfo : EIATTR_KPARAM_INFO
	.align		4
.L_41:
        /*0048*/ 	.byte	0x04, 0x17
        /*004a*/ 	.short	(.L_43 - .L_42)
.L_42:
        /*004c*/ 	.word	0x00000000
        /*0050*/ 	.short	0x0001
        /*0052*/ 	.short	0x0008
        /*0054*/ 	.byte	0x00, 0xf5, 0x21, 0x00


	//----- nvinfo : EIATTR_KPARAM_INFO
	.align		4
.L_43:
        /*0058*/ 	.byte	0x04, 0x17
        /*005a*/ 	.short	(.L_45 - .L_44)
.L_44:
        /*005c*/ 	.word	0x00000000
        /*0060*/ 	.short	0x0000
        /*0062*/ 	.short	0x0000
        /*0064*/ 	.byte	0x00, 0xf5, 0x21, 0x00


	//----- nvinfo : EIATTR_SPARSE_MMA_MASK
	.align		4
.L_45:
        /*0068*/ 	.byte	0x03, 0x50
        /*006a*/ 	.short	0x0000


	//----- nvinfo : EIATTR_MAXREG_COUNT
	.align		4
        /*006c*/ 	.byte	0x03, 0x1b
        /*006e*/ 	.short	0x00ff


	//----- nvinfo : EIATTR_MERCURY_ISA_VERSION
	.align		4
        /*0070*/ 	.byte	0x03, 0x5f
        /*0072*/ 	.short	0x0101


	//----- nvinfo : EIATTR_VRC_CTA_INIT_COUNT
	.align		4
        /*0074*/ 	.byte	0x02, 0x4a
	.zero		1
	.zero		1


	//----- nvinfo : EIATTR_EXIT_INSTR_OFFSETS
	.align		4
        /*0078*/ 	.byte	0x04, 0x1c
        /*007a*/ 	.short	(.L_47 - .L_46)


	//   ....[0]....
.L_46:
        /*007c*/ 	.word	0x000000d0


	//   ....[1]....
        /*0080*/ 	.word	0x00000850


	//----- nvinfo : EIATTR_CBANK_PARAM_SIZE
	.align		4
.L_47:
        /*0084*/ 	.byte	0x03, 0x19
        /*0086*/ 	.short	0x0024


	//----- nvinfo : EIATTR_PARAM_CBANK
	.align		4
        /*0088*/ 	.byte	0x04, 0x0a
        /*008a*/ 	.short	(.L_49 - .L_48)
	.align		4
.L_48:
        /*008c*/ 	.word	index@(.nv.constant0._Z14matMulKernelV1PfS_S_iii)
        /*0090*/ 	.short	0x0380
        /*0092*/ 	.short	0x0024


	//----- nvinfo : EIATTR_SW_WAR
	.align		4
.L_49:
        /*0094*/ 	.byte	0x04, 0x36
        /*0096*/ 	.short	(.L_51 - .L_50)
.L_50:
        /*0098*/ 	.word	0x00000008
.L_51:


//--------------------- .nv.callgraph             --------------------------
	.section	.nv.callgraph,"",@"SHT_CUDA_CALLGRAPH"
	.align	4
	.sectionentsize	8
	.align		4
        /*0000*/ 	.word	0x00000000
	.align		4
        /*0004*/ 	.word	0xffffffff
	.align		4
        /*0008*/ 	.word	0x00000000
	.align		4
        /*000c*/ 	.word	0xfffffffe
	.align		4
        /*0010*/ 	.word	0x00000000
	.align		4
        /*0014*/ 	.word	0xfffffffd
	.align		4
        /*0018*/ 	.word	0x00000000
	.align		4
        /*001c*/ 	.word	0xfffffffc


//--------------------- .text._Z14matMulKernelV2PfS_S_iii --------------------------
	.section	.text._Z14matMulKernelV2PfS_S_iii,"ax",@progbits
	.align	128
        .global         _Z14matMulKernelV2PfS_S_iii
        .type           _Z14matMulKernelV2PfS_S_iii,@function
        .size           _Z14matMulKernelV2PfS_S_iii,(.L_x_8 - _Z14matMulKernelV2PfS_S_iii)
        .other          _Z14matMulKernelV2PfS_S_iii,@"STO_CUDA_ENTRY STV_DEFAULT"
_Z14matMulKernelV2PfS_S_iii:
.text._Z14matMulKernelV2PfS_S_iii:
[----:B------:R-:W-:Y:S01]  /*0000*/  LDC R1, c[0x0][0x37c] ;  /* 0x0000df00ff017b82 */ /* 0x000fe20000000800 */
[----:B------:R-:W0:Y:S01]  /*0010*/  S2R R18, SR_CTAID.Y ;  /* 0x0000000000127919 */ /* 0x000e220000002600 */
[----:B------:R-:W1:Y:S01]  /*0020*/  LDCU UR10, c[0x0][0x39c] ;  /* 0x00007380ff0a77ac */ /* 0x000e620008000800 */
[----:B------:R-:W-:Y:S01]  /*0030*/  HFMA2 R21, -RZ, RZ, 0, 0 ;  /* 0x00000000ff157431 */ /* 0x000fe200000001ff */
[----:B------:R-:W0:Y:S01]  /*0040*/  S2R R17, SR_TID.Y ;  /* 0x0000000000117919 */ /* 0x000e220000002200 */
[----:B------:R-:W2:Y:S01]  /*0050*/  LDCU UR14, c[0x0][0x3a0] ;  /* 0x00007400ff0e77ac */ /* 0x000ea20008000800 */
[----:B------:R-:W3:Y:S01]  /*0060*/  S2R R2, SR_CTAID.X ;  /* 0x0000000000027919 */ /* 0x000ee20000002500 */
[----:B------:R-:W4:Y:S01]  /*0070*/  LDCU.64 UR8, c[0x0][0x358] ;  /* 0x00006b00ff0877ac */ /* 0x000f220008000a00 */
[----:B------:R-:W3:Y:S01]  /*0080*/  S2R R16, SR_TID.X ;  /* 0x0000000000107919 */ /* 0x000ee20000002100 */
[----:B-1----:R-:W-:Y:S01]  /*0090*/  UISETP.GE.AND UP0, UPT, UR10, 0x1, UPT ;  /* 0x000000010a00788c */ /* 0x002fe2000bf06270 */
[----:B0-----:R-:W-:-:S02]  /*00a0*/  LEA R18, R18, R17, 0x5 ;  /* 0x0000001112127211 */ /* 0x001fc400078e28ff */
[----:B---3--:R-:W-:-:S06]  /*00b0*/  LEA R19, R2, R16, 0x5 ;  /* 0x0000001002137211 */ /* 0x008fcc00078e28ff */
[----:B--2-4-:R-:W-:Y:S05]  /*00c0*/  BRA.U !UP0, `(.L_x_0) ;  /* 0x0000000508c87547 */ /* 0x014fea000b800000 */
[----:B------:R-:W0:Y:S01]  /*00d0*/  S2UR UR7, SR_CgaCtaId ;  /* 0x00000000000779c3 */ /* 0x000e220000008800 */
[----:B------:R-:W1:Y:S01]  /*00e0*/  LDCU UR11, c[0x0][0x3a0] ;  /* 0x00007400ff0b77ac */ /* 0x000e620008000800 */
[----:B------:R-:W-:Y:S01]  /*00f0*/  MOV R21, RZ ;  /* 0x000000ff00157202 */ /* 0x000fe20000000f00 */
[----:B------:R-:W-:Y:S01]  /*0100*/  IMAD R6, R18, UR10, R16 ;  /* 0x0000000a12067c24 */ /* 0x000fe2000f8e0210 */
[----:B------:R-:W-:Y:S01]  /*0110*/  UMOV UR5, 0x400 ;  /* 0x0000040000057882 */ /* 0x000fe20000000000 */
[----:B------:R-:W-:-:S03]  /*0120*/  UIADD3 UR4, UPT, UPT, UR10, 0x1f, URZ ;  /* 0x0000001f0a047890 */ /* 0x000fc6000fffe0ff */
[----:B------:R-:W2:Y:S01]  /*0130*/  LDC R0, c[0x0][0x3a0] ;  /* 0x0000e800ff007b82 */ /* 0x000ea20000000800 */
[----:B------:R-:W-:Y:S02]  /*0140*/  UIADD3 UR6, UPT, UPT, UR5, 0x1000, URZ ;  /* 0x0000100005067890 */ /* 0x000fe4000fffe0ff */
[----:B------:R-:W-:Y:S01]  /*0150*/  USHF.R.U32.HI UR4, URZ, 0x5, UR4 ;  /* 0x00000005ff047899 */ /* 0x000fe20008011604 */
[----:B------:R-:W3:Y:S03]  /*0160*/  LDCU.64 UR12, c[0x0][0x398] ;  /* 0x00007300ff0c77ac */ /* 0x000ee60008000a00 */
[----:B------:R-:W-:Y:S01]  /*0170*/  UIADD3 UR4, UPT, UPT, -UR4, URZ, URZ ;  /* 0x000000ff04047290 */ /* 0x000fe2000fffe1ff */
[----:B-1----:R-:W-:Y:S01]  /*0180*/  IMAD R7, R17, UR11, R16 ;  /* 0x0000000b11077c24 */ /* 0x002fe2000f8e0210 */
[----:B0-----:R-:W-:-:S04]  /*0190*/  ULEA UR5, UR7, UR5, 0x18 ;  /* 0x0000000507057291 */ /* 0x001fc8000f8ec0ff */
[----:B------:R-:W-:Y:S01]  /*01a0*/  LEA R7, R2, R7, 0x5 ;  /* 0x0000000702077211 */ /* 0x000fe200078e28ff */
[----:B------:R-:W-:Y:S01]  /*01b0*/  ULEA UR6, UR7, UR6, 0x18 ;  /* 0x0000000607067291 */ /* 0x000fe2000f8ec0ff */
[----:B------:R-:W-:-:S05]  /*01c0*/  LEA R5, R17, UR5, 0x7 ;  /* 0x0000000511057c11 */ /* 0x000fca000f8e38ff */
[C---:B------:R-:W-:Y:S02]  /*01d0*/  LEA R3, R16.reuse, UR6, 0x2 ;  /* 0x0000000610037c11 */ /* 0x040fe4000f8e10ff */
[----:B------:R-:W-:Y:S02]  /*01e0*/  LEA R4, R16, R5, 0x2 ;  /* 0x0000000510047211 */ /* 0x000fe400078e10ff */
[----:B---3--:R-:W-:-:S07]  /*01f0*/  LEA R2, R17, R3, 0x7 ;  /* 0x0000000311027211 */ /* 0x008fce00078e38ff */
.L_x_1:
[----:B------:R-:W-:Y:S01]  /*0200*/  ISETP.GE.U32.AND P1, PT, R16, UR13, PT ;  /* 0x0000000d10007c0c */ /* 0x000fe2000bf26070 */
[----:B------:R-:W-:Y:S01]  /*0210*/  HFMA2 R24, -RZ, RZ, 0, 0 ;  /* 0x00000000ff187431 */ /* 0x000fe200000001ff */
[----:B------:R-:W-:Y:S02]  /*0220*/  ISETP.GE.U32.AND P0, PT, R17, UR13, PT ;  /* 0x0000000d11007c0c */ /* 0x000fe4000bf06070 */
[----:B------:R-:W-:Y:S02]  /*0230*/  ISETP.GE.OR P1, PT, R18, UR12, P1 ;  /* 0x0000000c12007c0c */ /* 0x000fe40008f26670 */
[----:B--2---:R-:W-:Y:S02]  /*0240*/  ISETP.GE.OR P0, PT, R19, R0, P0 ;  /* 0x000000001300720c */ /* 0x004fe40000706670 */
[----:B------:R-:W-:-:S09]  /*0250*/  MOV R29, RZ ;  /* 0x000000ff001d7202 */ /* 0x000fd20000000f00 */
[----:B------:R-:W0:Y:S08]  /*0260*/  @!P1 LDC.64 R10, c[0x0][0x380] ;  /* 0x0000e000ff0a9b82 */ /* 0x000e300000000a00 */
[----:B------:R-:W1:Y:S01]  /*0270*/  @!P0 LDC.64 R8, c[0x0][0x388] ;  /* 0x0000e200ff088b82 */ /* 0x000e620000000a00 */
[----:B0-----:R-:W-:-:S05]  /*0280*/  @!P1 IMAD.WIDE.U32 R10, R6, 0x4, R10 ;  /* 0x00000004060a9825 */ /* 0x001fca00078e000a */
[----:B------:R-:W2:Y:S01]  /*0290*/  @!P1 LDG.E R29, desc[UR8][R10.64] ;  /* 0x000000080a1d9981 */ /* 0x000ea2000c1e1900 */
[----:B-1----:R-:W-:-:S05]  /*02a0*/  @!P0 IMAD.WIDE.U32 R22, R7, 0x4, R8 ;  /* 0x0000000407168825 */ /* 0x002fca00078e0008 */
[----:B------:R-:W3:Y:S01]  /*02b0*/  @!P0 LDG.E R24, desc[UR8][R22.64] ;  /* 0x0000000816188981 */ /* 0x000ee2000c1e1900 */
[----:B------:R-:W-:-:S04]  /*02c0*/  UIADD3 UR4, UPT, UPT, UR4, 0x1, URZ ;  /* 0x0000000104047890 */ /* 0x000fc8000fffe0ff */
[----:B------:R-:W-:Y:S01]  /*02d0*/  UISETP.NE.AND UP0, UPT, UR4, URZ, UPT ;  /* 0x000000ff0400728c */ /* 0x000fe2000bf05270 */
[----:B------:R-:W-:Y:S01]  /*02e0*/  IADD3 R17, PT, PT, R17, 0x20, RZ ;  /* 0x0000002011117810 */ /* 0x000fe20007ffe0ff */
[----:B--2---:R-:W-:Y:S04]  /*02f0*/  STS [R4], R29 ;  /* 0x0000001d04007388 */ /* 0x004fe80000000800 */
[----:B---3--:R-:W-:Y:S01]  /*0300*/  STS [R2], R24 ;  /* 0x0000001802007388 */ /* 0x008fe20000000800 */
[----:B------:R-:W-:Y:S06]  /*0310*/  BAR.SYNC.DEFER_BLOCKING 0x0 ;  /* 0x0000000000007b1d */ /* 0x000fec0000010000 */
[----:B------:R-:W-:Y:S04]  /*0320*/  LDS R28, [R3] ;  /* 0x00000000031c7984 */ /* 0x000fe80000000800 */
[----:B------:R-:W0:Y:S04]  /*0330*/  LDS.128 R12, [R5] ;  /* 0x00000000050c7984 */ /* 0x000e280000000c00 */
[----:B------:R-:W1:Y:S04]  /*0340*/  LDS R23, [R3+0x80] ;  /* 0x0000800003177984 */ /* 0x000e680000000800 */
[----:B------:R-:W2:Y:S04]  /*0350*/  LDS R27, [R3+0x100] ;  /* 0x00010000031b7984 */ /* 0x000ea80000000800 */
[----:B------:R-:W3:Y:S04]  /*0360*/  LDS R26, [R3+0x180] ;  /* 0x00018000031a7984 */ /* 0x000ee80000000800 */
[----:B------:R-:W-:Y:S04]  /*0370*/  LDS R25, [R3+0x200] ;  /* 0x0002000003197984 */ /* 0x000fe80000000800 */
[----:B------:R-:W4:Y:S04]  /*0380*/  LDS.128 R8, [R5+0x10] ;  /* 0x0000100005087984 */ /* 0x000f280000000c00 */
[----:B------:R-:W5:Y:S04]  /*0390*/  LDS R20, [R3+0x280] ;  /* 0x0002800003147984 */ /* 0x000f680000000800 */
[----:B------:R-:W-:Y:S04]  /*03a0*/  LDS R24, [R3+0x380] ;  /* 0x0003800003187984 */ /* 0x000fe80000000800 */
[----:B------:R-:W-:Y:S01]  /*03b0*/  LDS R22, [R3+0x480] ;  /* 0x0004800003167984 */ /* 0x000fe20000000800 */
[----:B0-----:R-:W-:-:S03]  /*03c0*/  FFMA R12, R12, R28, R21 ;  /* 0x0000001c0c0c7223 */ /* 0x001fc60000000015 */
[----:B------:R-:W0:Y:S01]  /*03d0*/  LDS R21, [R3+0x300] ;  /* 0x0003000003157984 */ /* 0x000e220000000800 */
[----:B-1----:R-:W-:-:S03]  /*03e0*/  FFMA R12, R23, R13, R12 ;  /* 0x0000000d170c7223 */ /* 0x002fc6000000000c */
[----:B------:R-:W-:Y:S01]  /*03f0*/  LDS R23, [R3+0x400] ;  /* 0x0004000003177984 */ /* 0x000fe20000000800 */
[----:B--2---:R-:W-:-:S04]  /*0400*/  FFMA R27, R27, R14, R12 ;  /* 0x0000000e1b1b7223 */ /* 0x004fc8000000000c */
[----:B---3--:R-:W-:Y:S02]  /*0410*/  FFMA R27, R26, R15, R27 ;  /* 0x0000000f1a1b7223 */ /* 0x008fe4000000001b */
[----:B------:R-:W1:Y:S04]  /*0420*/  LDS.128 R12, [R5+0x20] ;  /* 0x00002000050c7984 */ /* 0x000e680000000c00 */
[----:B------:R-:W-:Y:S01]  /*0430*/  LDS R26, [R3+0x580] ;  /* 0x00058000031a7984 */ /* 0x000fe20000000800 */
[----:B----4-:R-:W-:-:S03]  /*0440*/  FFMA R27, R8, R25, R27 ;  /* 0x00000019081b7223 */ /* 0x010fc6000000001b */
[----:B------:R-:W2:Y:S01]  /*0450*/  LDS R25, [R3+0x500] ;  /* 0x0005000003197984 */ /* 0x000ea20000000800 */
[----:B-----5:R-:W-:-:S04]  /*0460*/  FFMA R20, R20, R9, R27 ;  /* 0x0000000914147223 */ /* 0x020fc8000000001b */
[----:B0-----:R-:W-:Y:S02]  /*0470*/  FFMA R21, R21, R10, R20 ;  /* 0x0000000a15157223 */ /* 0x001fe40000000014 */
[----:B------:R-:W-:Y:S02]  /*0480*/  LDS R20, [R3+0x680] ;  /* 0x0006800003147984 */ /* 0x000fe40000000800 */
[----:B------:R-:W-:Y:S02]  /*0490*/  FFMA R27, R24, R11, R21 ;  /* 0x0000000b181b7223 */ /* 0x000fe40000000015 */
[----:B------:R-:W-:Y:S04]  /*04a0*/  LDS R21, [R3+0x600] ;  /* 0x0006000003157984 */ /* 0x000fe80000000800 */
[----:B------:R-:W0:Y:S01]  /*04b0*/  LDS.128 R8, [R5+0x30] ;  /* 0x0000300005087984 */ /* 0x000e220000000c00 */
[----:B-1----:R-:W-:-:S03]  /*04c0*/  FFMA R27, R12, R23, R27 ;  /* 0x000000170c1b7223 */ /* 0x002fc6000000001b */
[----:B------:R-:W1:Y:S01]  /*04d0*/  LDS R23, [R3+0x700] ;  /* 0x0007000003177984 */ /* 0x000e620000000800 */
[----:B------:R-:W-:-:S03]  /*04e0*/  FFMA R22, R22, R13, R27 ;  /* 0x0000000d16167223 */ /* 0x000fc6000000001b */
[----:B------:R-:W3:Y:S01]  /*04f0*/  LDS R24, [R3+0x780] ;  /* 0x0007800003187984 */ /* 0x000ee20000000800 */
[----:B--2---:R-:W-:-:S03]  /*0500*/  FFMA R25, R25, R14, R22 ;  /* 0x0000000e19197223 */ /* 0x004fc60000000016 */
[----:B------:R-:W-:Y:S01]  /*0510*/  LDS R22, [R3+0x880] ;  /* 0x0008800003167984 */ /* 0x000fe20000000800 */
[----:B------:R-:W-:-:S03]  /*0520*/  FFMA R27, R26, R15, R25 ;  /* 0x0000000f1a1b7223 */ /* 0x000fc60000000019 */
[----:B------:R-:W-:Y:S04]  /*0530*/  LDS R25, [R3+0x800] ;  /* 0x0008000003197984 */ /* 0x000fe80000000800 */
[----:B------:R-:W2:Y:S04]  /*0540*/  LDS.128 R12, [R5+0x40] ;  /* 0x00004000050c7984 */ /* 0x000ea80000000c00 */
[----:B------:R-:W-:Y:S01]  /*0550*/  LDS R26, [R3+0x980] ;  /* 0x00098000031a7984 */ /* 0x000fe20000000800 */
[----:B0-----:R-:W-:-:S03]  /*0560*/  FFMA R27, R8, R21, R27 ;  /* 0x00000015081b7223 */ /* 0x001fc6000000001b */
[----:B------:R-:W0:Y:S01]  /*0570*/  LDS R21, [R3+0x900] ;  /* 0x0009000003157984 */ /* 0x000e220000000800 */
[----:B------:R-:W-:-:S04]  /*0580*/  FFMA R20, R20, R9, R27 ;  /* 0x0000000914147223 */ /* 0x000fc8000000001b */
[----:B-1----:R-:W-:Y:S02]  /*0590*/  FFMA R23, R23, R10, R20 ;  /* 0x0000000a17177223 */ /* 0x002fe40000000014 */
[----:B------:R-:W-:Y:S02]  /*05a0*/  LDS R20, [R3+0xa80] ;  /* 0x000a800003147984 */ /* 0x000fe40000000800 */
[----:B---3--:R-:W-:Y:S02]  /*05b0*/  FFMA R27, R24, R11, R23 ;  /* 0x0000000b181b7223 */ /* 0x008fe40000000017 */
[----:B------:R-:W-:Y:S04]  /*05c0*/  LDS R23, [R3+0xa00] ;  /* 0x000a000003177984 */ /* 0x000fe80000000800 */
[----:B------:R-:W1:Y:S01]  /*05d0*/  LDS.128 R8, [R5+0x50] ;  /* 0x0000500005087984 */ /* 0x000e620000000c00 */
[----:B--2---:R-:W-:-:S03]  /*05e0*/  FFMA R27, R12, R25, R27 ;  /* 0x000000190c1b7223 */ /* 0x004fc6000000001b */
[----:B------:R-:W2:Y:S01]  /*05f0*/  LDS R25, [R3+0xb00] ;  /* 0x000b000003197984 */ /* 0x000ea20000000800 */
[----:B------:R-:W-:-:S03]  /*0600*/  FFMA R12, R22, R13, R27 ;  /* 0x0000000d160c7223 */ /* 0x000fc6000000001b */
[----:B------:R-:W3:Y:S04]  /*0610*/  LDS R22, [R3+0xb80] ;  /* 0x000b800003167984 */ /* 0x000ee80000000800 */
[----:B------:R-:W-:Y:S01]  /*0620*/  LDS R24, [R3+0xc80] ;  /* 0x000c800003187984 */ /* 0x000fe20000000800 */
[----:B0-----:R-:W-:-:S04]  /*0630*/  FFMA R21, R21, R14, R12 ;  /* 0x0000000e15157223 */ /* 0x001fc8000000000c */
[----:B------:R-:W-:Y:S02]  /*0640*/  FFMA R27, R26, R15, R21 ;  /* 0x0000000f1a1b7223 */ /* 0x000fe40000000015 */
[----:B------:R-:W-:Y:S04]  /*0650*/  LDS R21, [R3+0xc00] ;  /* 0x000c000003157984 */ /* 0x000fe80000000800 */
[----:B------:R-:W0:Y:S01]  /*0660*/  LDS.128 R12, [R5+0x60] ;  /* 0x00006000050c7984 */ /* 0x000e220000000c00 */
[----:B-1----:R-:W-:-:S04]  /*0670*/  FFMA R23, R8, R23, R27 ;  /* 0x0000001708177223 */ /* 0x002fc8000000001b */
[----:B------:R-:W-:Y:S02]  /*0680*/  FFMA R20, R20, R9, R23 ;  /* 0x0000000914147223 */ /* 0x000fe40000000017 */
[----:B------:R-:W1:Y:S02]  /*0690*/  LDS R23, [R3+0xd00] ;  /* 0x000d000003177984 */ /* 0x000e640000000800 */
[----:B--2---:R-:W-:Y:S02]  /*06a0*/  FFMA R25, R25, R10, R20 ;  /* 0x0000000a19197223 */ /* 0x004fe40000000014 */
[----:B------:R-:W2:Y:S02]  /*06b0*/  LDS R20, [R3+0xd80] ;  /* 0x000d800003147984 */ /* 0x000ea40000000800 */
[----:B---3--:R-:W-:Y:S02]  /*06c0*/  FFMA R27, R22, R11, R25 ;  /* 0x0000000b161b7223 */ /* 0x008fe40000000019 */
[----:B------:R-:W-:Y:S04]  /*06d0*/  LDS R25, [R3+0xe00] ;  /* 0x000e000003197984 */ /* 0x000fe80000000800 */
[----:B------:R-:W3:Y:S04]  /*06e0*/  LDS.128 R8, [R5+0x70] ;  /* 0x0000700005087984 */ /* 0x000ee80000000c00 */
[----:B------:R-:W4:Y:S01]  /*06f0*/  LDS R22, [R3+0xe80] ;  /* 0x000e800003167984 */ /* 0x000f220000000800 */
[----:B0-----:R-:W-:-:S03]  /*0700*/  FFMA R27, R12, R21, R27 ;  /* 0x000000150c1b7223 */ /* 0x001fc6000000001b */
[----:B------:R-:W0:Y:S04]  /*0710*/  LDS R21, [R3+0xf00] ;  /* 0x000f000003157984 */ /* 0x000e280000000800 */
[----:B------:R-:W5:Y:S01]  /*0720*/  LDS R12, [R3+0xf80] ;  /* 0x000f8000030c7984 */ /* 0x000f620000000800 */
[----:B------:R-:W-:-:S04]  /*0730*/  FFMA R24, R24, R13, R27 ;  /* 0x0000000d18187223 */ /* 0x000fc8000000001b */
[----:B-1----:R-:W-:-:S04]  /*0740*/  FFMA R23, R23, R14, R24 ;  /* 0x0000000e17177223 */ /* 0x002fc80000000018 */
[----:B--2---:R-:W-:-:S04]  /*0750*/  FFMA R15, R20, R15, R23 ;  /* 0x0000000f140f7223 */ /* 0x004fc80000000017 */
[----:B---3--:R-:W-:-:S04]  /*0760*/  FFMA R15, R8, R25, R15 ;  /* 0x00000019080f7223 */ /* 0x008fc8000000000f */
[----:B----4-:R-:W-:Y:S01]  /*0770*/  FFMA R22, R22, R9, R15 ;  /* 0x0000000916167223 */ /* 0x010fe2000000000f */
[----:B------:R-:W-:Y:S02]  /*0780*/  IADD3 R16, PT, PT, R16, 0x20, RZ ;  /* 0x0000002010107810 */ /* 0x000fe40007ffe0ff */
[----:B------:R-:W-:Y:S02]  /*0790*/  IADD3 R6, PT, PT, R6, 0x20, RZ ;  /* 0x0000002006067810 */ /* 0x000fe40007ffe0ff */
[----:B------:R-:W-:Y:S01]  /*07a0*/  LEA R7, R0, R7, 0x5 ;  /* 0x0000000700077211 */ /* 0x000fe200078e28ff */
[----:B0-----:R-:W-:-:S04]  /*07b0*/  FFMA R21, R21, R10, R22 ;  /* 0x0000000a15157223 */ /* 0x001fc80000000016 */
[----:B-----5:R-:W-:Y:S01]  /*07c0*/  FFMA R21, R12, R11, R21 ;  /* 0x0000000b0c157223 */ /* 0x020fe20000000015 */
[----:B------:R-:W-:Y:S06]  /*07d0*/  BAR.SYNC.DEFER_BLOCKING 0x0 ;  /* 0x0000000000007b1d */ /* 0x000fec0000010000 */
[----:B------:R-:W-:Y:S05]  /*07e0*/  BRA.U UP0, `(.L_x_1) ;  /* 0xfffffff900847547 */ /* 0x000fea000b83ffff */
.L_x_0:
[----:B------:R-:W0:Y:S01]  /*07f0*/  LDCU UR4, c[0x0][0x398] ;  /* 0x00007300ff0477ac */ /* 0x000e220008000800 */
[----:B------:R-:W-:-:S04]  /*0800*/  ISETP.GE.AND P0, PT, R19, UR14, PT ;  /* 0x0000000e13007c0c */ /* 0x000fc8000bf06270 */
[----:B0-----:R-:W-:-:S13]  /*0810*/  ISETP.GE.OR P0, PT, R18, UR4, P0 ;  /* 0x0000000412007c0c */ /* 0x001fda0008706670 */
[----:B------:R-:W-:Y:S05]  /*0820*/  @P0 EXIT ;  /* 0x000000000000094d */ /* 0x000fea0003800000 */
[----:B------:R-:W0:Y:S01]  /*0830*/  LDC.64 R2, c[0x0][0x390] ;  /* 0x0000e400ff027b82 */ /* 0x000e220000000a00 */
[----:B------:R-:W-:-:S04]  /*0840*/  IMAD R19, R18, UR14, R19 ;  /* 0x0000000e12137c24 */ /* 0x000fc8000f8e0213 */
[----:B0-----:R-:W-:-:S05]  /*0850*/  IMAD.WIDE R2, R19, 0x4, R2 ;  /* 0x0000000413027825 */ /* 0x001fca00078e0202 */
[----:B------:R-:W-:Y:S01]  /*0860*/  STG.E desc[UR8][R2.64], R21 ;  /* 0x0000001502007986 */ /* 0x000fe2000c101908 */
[----:B------:R-:W-:Y:S05]  /*0870*/  EXIT ;  /* 0x000000000000794d */ /* 0x000fea0003800000 */
.L_x_2:
[----:B------:R-:W-:-:S00]  /*0880*/  BRA `(.L_x_2) ;  /* 0xfffffffc00fc7947 */ /* 0x000fc0000383ffff */
[----:B------:R-:W-:-:S00]  /*0890*/  NOP ;  /* 0x0000000000007918 */ /* 0x000fc00000000000 */
        /* <DEDUP_REMOVED lines=14> */
.L_x_8:


//--------------------- .text._Z14matMulKernelV1PfS_S_iii --------------------------
	.section	.text._Z14matMulKernelV1PfS_S_iii,"ax",@progbits
	.align	128
        .global         _Z14matMulKernelV1PfS_S_iii
        .type           _Z14matMulKernelV1PfS_S_iii,@function
        .size           _Z14matMulKernelV1PfS_S_iii,(.L_x_9 - _Z14matMulKernelV1PfS_S_iii)
        .other          _Z14matMulKernelV1PfS_S_iii,@"STO_CUDA_ENTRY STV_DEFAULT"
_Z14matMulKernelV1PfS_S_iii:
.text._Z14matMulKernelV1PfS_S_iii:
[----:B------:R-:W-:Y:S01]  /*0000*/  LDC R1, c[0x0][0x37c] ;  /* 0x0000df00ff017b82 */ /* 0x000fe20000000800 */
[----:B------:R-:W0:Y:S07]  /*0010*/  S2R R5, SR_TID.Y ;  /* 0x0000000000057919 */ /* 0x000e2e0000002200 */
[----:B------:R-:W1:Y:S01]  /*0020*/  LDC R14, c[0x0][0x360] ;  /* 0x0000d800ff0e7b82 */ /* 0x000e620000000800 */
[----:B------:R-:W2:Y:S01]  /*0030*/  LDCU UR6, c[0x0][0x398] ;  /* 0x00007300ff0677ac */ /* 0x000ea20008000800 */
[----:B------:R-:W1:Y:S06]  /*0040*/  S2R R3, SR_TID.X ;  /* 0x0000000000037919 */ /* 0x000e6c0000002100 */
[----:B------:R-:W0:Y:S08]  /*0050*/  S2UR UR5, SR_CTAID.Y ;  /* 0x00000000000579c3 */ /* 0x000e300000002600 */
[----:B------:R-:W0:Y:S08]  /*0060*/  LDC R0, c[0x0][0x364] ;  /* 0x0000d900ff007b82 */ /* 0x000e300000000800 */
[----:B------:R-:W1:Y:S08]  /*0070*/  S2UR UR4, SR_CTAID.X ;  /* 0x00000000000479c3 */ /* 0x000e700000002500 */
[----:B------:R-:W3:Y:S01]  /*0080*/  LDC R15, c[0x0][0x3a0] ;  /* 0x0000e800ff0f7b82 */ /* 0x000ee20000000800 */
[----:B0-----:R-:W-:-:S02]  /*0090*/  IMAD R0, R0, UR5, R5 ;  /* 0x0000000500007c24 */ /* 0x001fc4000f8e0205 */
[----:B-1----:R-:W-:-:S03]  /*00a0*/  IMAD R14, R14, UR4, R3 ;  /* 0x000000040e0e7c24 */ /* 0x002fc6000f8e0203 */
[----:B---3--:R-:W-:-:S04]  /*00b0*/  ISETP.GE.AND P0, PT, R0, R15, PT ;  /* 0x0000000f0000720c */ /* 0x008fc80003f06270 */
[----:B--2---:R-:W-:-:S13]  /*00c0*/  ISETP.GE.OR P0, PT, R14, UR6, P0 ;  /* 0x000000060e007c0c */ /* 0x004fda0008706670 */
[----:B------:R-:W-:Y:S05]  /*00d0*/  @P0 EXIT ;  /* 0x000000000000094d */ /* 0x000fea0003800000 */
[----:B------:R-:W0:Y:S01]  /*00e0*/  LDC R17, c[0x0][0x39c] ;  /* 0x0000e700ff117b82 */ /* 0x000e220000000800 */
[----:B------:R-:W1:Y:S01]  /*00f0*/  LDCU.64 UR6, c[0x0][0x358] ;  /* 0x00006b00ff0677ac */ /* 0x000e620008000a00 */
[----:B------:R-:W-:Y:S01]  /*0100*/  HFMA2 R26, -RZ, RZ, 0, 0 ;  /* 0x00000000ff1a7431 */ /* 0x000fe200000001ff */
[----:B0-----:R-:W-:-:S13]  /*0110*/  ISETP.GE.AND P0, PT, R17, 0x1, PT ;  /* 0x000000011100780c */ /* 0x001fda0003f06270 */
[----:B-1----:R-:W-:Y:S05]  /*0120*/  @!P0 BRA `(.L_x_3) ;  /* 0x0000000400b88947 */ /* 0x002fea0003800000 */
[C---:B------:R-:W-:Y:S01]  /*0130*/  ISETP.GE.U32.AND P1, PT, R17.reuse, 0x8, PT ;  /* 0x000000081100780c */ /* 0x040fe20003f26070 */
[----:B------:R-:W-:Y:S01]  /*0140*/  IMAD R18, R14, R17, RZ ;  /* 0x000000110e127224 */ /* 0x000fe200078e02ff */
[----:B------:R-:W-:Y:S02]  /*0150*/  LOP3.LUT R25, R17, 0x7, RZ, 0xc0, !PT ;  /* 0x0000000711197812 */ /* 0x000fe400078ec0ff */
[----:B------:R-:W-:Y:S02]  /*0160*/  MOV R26, RZ ;  /* 0x000000ff001a7202 */ /* 0x000fe40000000f00 */
[----:B------:R-:W-:Y:S02]  /*0170*/  ISETP.NE.AND P0, PT, R25, RZ, PT ;  /* 0x000000ff1900720c */ /* 0x000fe40003f05270 */
[----:B------:R-:W-:-:S05]  /*0180*/  MOV R19, RZ ;  /* 0x000000ff00137202 */ /* 0x000fca0000000f00 */
[----:B------:R-:W-:Y:S06]  /*0190*/  @!P1 BRA `(.L_x_4) ;  /* 0x0000000000c49947 */ /* 0x000fec0003800000 */
[----:B------:R-:W0:Y:S01]  /*01a0*/  LDCU.64 UR4, c[0x0][0x380] ;  /* 0x00007000ff0477ac */ /* 0x000e220008000a00 */
[----:B------:R-:W-:Y:S02]  /*01b0*/  LOP3.LUT R19, R17, 0x7ffffff8, RZ, 0xc0, !PT ;  /* 0x7ffffff811137812 */ /* 0x000fe400078ec0ff */
[----:B------:R-:W-:Y:S02]  /*01c0*/  MOV R26, RZ ;  /* 0x000000ff001a7202 */ /* 0x000fe40000000f00 */
[----:B------:R-:W-:Y:S02]  /*01d0*/  MOV R16, R18 ;  /* 0x0000001200107202 */ /* 0x000fe40000000f00 */
[----:B------:R-:W-:Y:S02]  /*01e0*/  MOV R22, R0 ;  /* 0x0000000000167202 */ /* 0x000fe40000000f00 */
[----:B------:R-:W-:Y:S01]  /*01f0*/  IADD3 R20, PT, PT, -R19, RZ, RZ ;  /* 0x000000ff13147210 */ /* 0x000fe20007ffe1ff */
[----:B0-----:R-:W-:-:S04]  /*0200*/  UIADD3 UR4, UP0, UPT, UR4, 0x10, URZ ;  /* 0x0000001004047890 */ /* 0x001fc8000ff1e0ff */
[----:B------:R-:W-:-:S12]  /*0210*/  UIADD3.X UR5, UPT, UPT, URZ, UR5, URZ, UP0, !UPT ;  /* 0x00000005ff057290 */ /* 0x000fd800087fe4ff */
.L_x_5:
[----:B------:R-:W0:Y:S01]  /*0220*/  LDC.64 R12, c[0x0][0x388] ;  /* 0x0000e200ff0c7b82 */ /* 0x000e220000000a00 */
[----:B------:R-:W-:Y:S02]  /*0230*/  MOV R2, UR4 ;  /* 0x0000000400027c02 */ /* 0x000fe40008000f00 */
[----:B------:R-:W-:-:S03]  /*0240*/  MOV R3, UR5 ;  /* 0x0000000500037c02 */ /* 0x000fc60008000f00 */
[----:B------:R-:W-:-:S05]  /*0250*/  IMAD.WIDE R2, R16, 0x4, R2 ;  /* 0x0000000410027825 */ /* 0x000fca00078e0202 */
[----:B------:R-:W2:Y:S04]  /*0260*/  LDG.E R21, desc[UR6][R2.64+-0x10] ;  /* 0xfffff00602157981 */ /* 0x000ea8000c1e1900 */
[----:B------:R-:W3:Y:S04]  /*0270*/  LDG.E R23, desc[UR6][R2.64+-0xc] ;  /* 0xfffff40602177981 */ /* 0x000ee8000c1e1900 */
[----:B------:R-:W4:Y:S01]  /*0280*/  LDG.E R29, desc[UR6][R2.64+-0x8] ;  /* 0xfffff806021d7981 */ /* 0x000f22000c1e1900 */
[----:B0-----:R-:W-:-:S05]  /*0290*/  IMAD.WIDE R12, R22, 0x4, R12 ;  /* 0x00000004160c7825 */ /* 0x001fca00078e020c */
[----:B------:R0:W2:Y:S01]  /*02a0*/  LDG.E R24, desc[UR6][R12.64] ;  /* 0x000000060c187981 */ /* 0x0000a2000c1e1900 */
[----:B------:R-:W-:-:S04]  /*02b0*/  IMAD.WIDE R10, R15, 0x4, R12 ;  /* 0x000000040f0a7825 */ /* 0x000fc800078e020c */
[C---:B------:R-:W-:Y:S02]  /*02c0*/  IMAD.WIDE R4, R15.reuse, 0x4, R10 ;  /* 0x000000040f047825 */ /* 0x040fe400078e020a */
[----:B------:R-:W3:Y:S02]  /*02d0*/  LDG.E R10, desc[UR6][R10.64] ;  /* 0x000000060a0a7981 */ /* 0x000ee4000c1e1900 */
[C---:B------:R-:W-:Y:S02]  /*02e0*/  IMAD.WIDE R6, R15.reuse, 0x4, R4 ;  /* 0x000000040f067825 */ /* 0x040fe400078e0204 */
[----:B------:R1:W4:Y:S02]  /*02f0*/  LDG.E R28, desc[UR6][R4.64] ;  /* 0x00000006041c7981 */ /* 0x000324000c1e1900 */
[C---:B------:R-:W-:Y:S02]  /*0300*/  IMAD.WIDE R8, R15.reuse, 0x4, R6 ;  /* 0x000000040f087825 */ /* 0x040fe400078e0206 */
[----:B------:R-:W5:Y:S02]  /*0310*/  LDG.E R6, desc[UR6][R6.64] ;  /* 0x0000000606067981 */ /* 0x000f64000c1e1900 */
[----:B0-----:R-:W-:-:S05]  /*0320*/  IMAD.WIDE R12, R15, 0x4, R8 ;  /* 0x000000040f0c7825 */ /* 0x001fca00078e0208 */
[----:B------:R-:W5:Y:S04]  /*0330*/  LDG.E R11, desc[UR6][R12.64] ;  /* 0x000000060c0b7981 */ /* 0x000f68000c1e1900 */
[----:B------:R-:W5:Y:S04]  /*0340*/  LDG.E R7, desc[UR6][R8.64] ;  /* 0x0000000608077981 */ /* 0x000f68000c1e1900 */
[----:B------:R-:W5:Y:S04]  /*0350*/  LDG.E R9, desc[UR6][R2.64+-0x4] ;  /* 0xfffffc0602097981 */ /* 0x000f68000c1e1900 */
[----:B------:R-:W5:Y:S01]  /*0360*/  LDG.E R8, desc[UR6][R2.64+0x8] ;  /* 0x0000080602087981 */ /* 0x000f62000c1e1900 */
[----:B--2---:R-:W-:Y:S01]  /*0370*/  FFMA R24, R21, R24, R26 ;  /* 0x0000001815187223 */ /* 0x004fe2000000001a */
[----:B------:R-:W-:-:S02]  /*0380*/  IMAD.WIDE R26, R15, 0x4, R12 ;  /* 0x000000040f1a7825 */ /* 0x000fc400078e020c */
[----:B------:R-:W2:Y:S04]  /*0390*/  LDG.E R21, desc[UR6][R2.64] ;  /* 0x0000000602157981 */ /* 0x000ea8000c1e1900 */
[----:B------:R-:W2:Y:S01]  /*03a0*/  LDG.E R12, desc[UR6][R2.64+0x4] ;  /* 0x00000406020c7981 */ /* 0x000ea2000c1e1900 */
[----:B-1----:R-:W-:-:S03]  /*03b0*/  IMAD.WIDE R4, R15, 0x4, R26 ;  /* 0x000000040f047825 */ /* 0x002fc600078e021a */
[----:B------:R-:W2:Y:S04]  /*03c0*/  LDG.E R13, desc[UR6][R2.64+0xc] ;  /* 0x00000c06020d7981 */ /* 0x000ea8000c1e1900 */
[----:B------:R-:W2:Y:S04]  /*03d0*/  LDG.E R4, desc[UR6][R4.64] ;  /* 0x0000000604047981 */ /* 0x000ea8000c1e1900 */
[----:B------:R-:W2:Y:S01]  /*03e0*/  LDG.E R3, desc[UR6][R26.64] ;  /* 0x000000061a037981 */ /* 0x000ea2000c1e1900 */
[----:B---3--:R-:W-:Y:S01]  /*03f0*/  FFMA R10, R23, R10, R24 ;  /* 0x0000000a170a7223 */ /* 0x008fe20000000018 */
[----:B------:R-:W-:-:S03]  /*0400*/  IADD3 R20, PT, PT, R20, 0x8, RZ ;  /* 0x0000000814147810 */ /* 0x000fc60007ffe0ff */
[----:B----4-:R-:W-:Y:S01]  /*0410*/  FFMA R10, R29, R28, R10 ;  /* 0x0000001c1d0a7223 */ /* 0x010fe2000000000a */
[----:B------:R-:W-:Y:S02]  /*0420*/  ISETP.NE.AND P1, PT, R20, RZ, PT ;  /* 0x000000ff1400720c */ /* 0x000fe40003f25270 */
[----:B------:R-:W-:Y:S01]  /*0430*/  LEA R22, R15, R22, 0x3 ;  /* 0x000000160f167211 */ /* 0x000fe200078e18ff */
[----:B-----5:R-:W-:Y:S01]  /*0440*/  FFMA R6, R9, R6, R10 ;  /* 0x0000000609067223 */ /* 0x020fe2000000000a */
[----:B------:R-:W-:-:S03]  /*0450*/  IADD3 R16, PT, PT, R16, 0x8, RZ ;  /* 0x0000000810107810 */ /* 0x000fc60007ffe0ff */
[----:B--2---:R-:W-:-:S04]  /*0460*/  FFMA R7, R21, R7, R6 ;  /* 0x0000000715077223 */ /* 0x004fc80000000006 */
[----:B------:R-:W-:-:S04]  /*0470*/  FFMA R7, R12, R11, R7 ;  /* 0x0000000b0c077223 */ /* 0x000fc80000000007 */
[----:B------:R-:W-:-:S04]  /*0480*/  FFMA R8, R8, R3, R7 ;  /* 0x0000000308087223 */ /* 0x000fc80000000007 */
[----:B------:R-:W-:Y:S01]  /*0490*/  FFMA R26, R13, R4, R8 ;  /* 0x000000040d1a7223 */ /* 0x000fe20000000008 */
[----:B------:R-:W-:Y:S06]  /*04a0*/  @P1 BRA `(.L_x_5) ;  /* 0xfffffffc005c1947 */ /* 0x000fec000383ffff */
.L_x_4:
[----:B------:R-:W-:Y:S05]  /*04b0*/  @!P0 BRA `(.L_x_3) ;  /* 0x0000000000d48947 */ /* 0x000fea0003800000 */
[----:B------:R-:W-:Y:S02]  /*04c0*/  ISETP.GE.U32.AND P0, PT, R25, 0x4, PT ;  /* 0x000000041900780c */ /* 0x000fe40003f06070 */
[----:B------:R-:W-:-:S04]  /*04d0*/  LOP3.LUT R12, R17, 0x3, RZ, 0xc0, !PT ;  /* 0x00000003110c7812 */ /* 0x000fc800078ec0ff */
[----:B------:R-:W-:-:S07]  /*04e0*/  ISETP.NE.AND P1, PT, R12, RZ, PT ;  /* 0x000000ff0c00720c */ /* 0x000fce0003f25270 */
[----:B------:R-:W-:Y:S06]  /*04f0*/  @!P0 BRA `(.L_x_6) ;  /* 0x0000000000588947 */ /* 0x000fec0003800000 */
[----:B------:R-:W0:Y:S01]  /*0500*/  LDC.64 R8, c[0x0][0x388] ;  /* 0x0000e200ff087b82 */ /* 0x000e220000000a00 */
[----:B------:R-:W-:Y:S01]  /*0510*/  IMAD R7, R19, R15, R0 ;  /* 0x0000000f13077224 */ /* 0x000fe200078e0200 */
[----:B------:R-:W-:-:S06]  /*0520*/  IADD3 R5, PT, PT, R18, R19, RZ ;  /* 0x0000001312057210 */ /* 0x000fcc0007ffe0ff */
[----:B------:R-:W1:Y:S01]  /*0530*/  LDC.64 R2, c[0x0][0x380] ;  /* 0x0000e000ff027b82 */ /* 0x000e620000000a00 */
[----:B0-----:R-:W-:-:S04]  /*0540*/  IMAD.WIDE R8, R7, 0x4, R8 ;  /* 0x0000000407087825 */ /* 0x001fc800078e0208 */
[----:B------:R-:W-:Y:S02]  /*0550*/  IMAD.WIDE R10, R15, 0x4, R8 ;  /* 0x000000040f0a7825 */ /* 0x000fe400078e0208 */
[----:B------:R-:W2:Y:S02]  /*0560*/  LDG.E R8, desc[UR6][R8.64] ;  /* 0x0000000608087981 */ /* 0x000ea4000c1e1900 */
[----:B-1----:R-:W-:-:S04]  /*0570*/  IMAD.WIDE R2, R5, 0x4, R2 ;  /* 0x0000000405027825 */ /* 0x002fc800078e0202 */
[C---:B------:R-:W-:Y:S01]  /*0580*/  IMAD.WIDE R4, R15.reuse, 0x4, R10 ;  /* 0x000000040f047825 */ /* 0x040fe200078e020a */
[----:B------:R-:W2:Y:S04]  /*0590*/  LDG.E R13, desc[UR6][R2.64] ;  /* 0x00000006020d7981 */ /* 0x000ea8000c1e1900 */
[----:B------:R-:W3:Y:S01]  /*05a0*/  LDG.E R10, desc[UR6][R10.64] ;  /* 0x000000060a0a7981 */ /* 0x000ee2000c1e1900 */
[----:B------:R-:W-:-:S03]  /*05b0*/  IMAD.WIDE R6, R15, 0x4, R4 ;  /* 0x000000040f067825 */ /* 0x000fc600078e0204 */
[----:B------:R-:W3:Y:S04]  /*05c0*/  LDG.E R16, desc[UR6][R2.64+0x4] ;  /* 0x0000040602107981 */ /* 0x000ee8000c1e1900 */
[----:B------:R-:W4:Y:S04]  /*05d0*/  LDG.E R21, desc[UR6][R4.64] ;  /* 0x0000000604157981 */ /* 0x000f28000c1e1900 */
[----:B------:R-:W4:Y:S04]  /*05e0*/  LDG.E R20, desc[UR6][R2.64+0x8] ;  /* 0x0000080602147981 */ /* 0x000f28000c1e1900 */
[----:B------:R-:W5:Y:S04]  /*05f0*/  LDG.E R22, desc[UR6][R2.64+0xc] ;  /* 0x00000c0602167981 */ /* 0x000f68000c1e1900 */
[----:B------:R-:W5:Y:S01]  /*0600*/  LDG.E R6, desc[UR6][R6.64] ;  /* 0x0000000606067981 */ /* 0x000f62000c1e1900 */
[----:B------:R-:W-:Y:S01]  /*0610*/  IADD3 R19, PT, PT, R19, 0x4, RZ ;  /* 0x0000000413137810 */ /* 0x000fe20007ffe0ff */
[----:B--2---:R-:W-:-:S04]  /*0620*/  FFMA R13, R13, R8, R26 ;  /* 0x000000080d0d7223 */ /* 0x004fc8000000001a */
[----:B---3--:R-:W-:-:S04]  /*0630*/  FFMA R13, R16, R10, R13 ;  /* 0x0000000a100d7223 */ /* 0x008fc8000000000d */
[----:B----4-:R-:W-:-:S04]  /*0640*/  FFMA R13, R20, R21, R13 ;  /* 0x00000015140d7223 */ /* 0x010fc8000000000d */
[----:B-----5:R-:W-:-:S07]  /*0650*/  FFMA R26, R22, R6, R13 ;  /* 0x00000006161a7223 */ /* 0x020fce000000000d */
.L_x_6:
[----:B------:R-:W-:Y:S05]  /*0660*/  @!P1 BRA `(.L_x_3) ;  /* 0x0000000000689947 */ /* 0x000fea0003800000 */
[----:B------:R-:W0:Y:S01]  /*0670*/  LDC.64 R8, c[0x0][0x388] ;  /* 0x0000e200ff087b82 */ /* 0x000e220000000a00 */
[----:B------:R-:W-:Y:S02]  /*0680*/  ISETP.NE.AND P0, PT, R12, 0x1, PT ;  /* 0x000000010c00780c */ /* 0x000fe40003f05270 */
[----:B------:R-:W-:-:S04]  /*0690*/  LOP3.LUT R17, R17, 0x1, RZ, 0xc0, !PT ;  /* 0x0000000111117812 */ /* 0x000fc800078ec0ff */
[----:B------:R-:W-:Y:S01]  /*06a0*/  ISETP.NE.U32.AND P1, PT, R17, 0x1, PT ;  /* 0x000000011100780c */ /* 0x000fe20003f25070 */
[----:B------:R-:W1:Y:S06]  /*06b0*/  LDC.64 R6, c[0x0][0x380] ;  /* 0x0000e000ff067b82 */ /* 0x000e6c0000000a00 */
[C---:B------:R-:W-:Y:S01]  /*06c0*/  @P0 IMAD R13, R19.reuse, R15, R0 ;  /* 0x0000000f130d0224 */ /* 0x040fe200078e0200 */
[----:B------:R-:W-:Y:S01]  /*06d0*/  @P0 IADD3 R11, PT, PT, R18, R19, RZ ;  /* 0x00000013120b0210 */ /* 0x000fe20007ffe0ff */
[----:B------:R-:W2:Y:S01]  /*06e0*/  LDC.64 R4, c[0x0][0x380] ;  /* 0x0000e000ff047b82 */ /* 0x000ea20000000a00 */
[----:B------:R-:W-:-:S07]  /*06f0*/  @P0 IADD3 R19, PT, PT, R19, 0x2, RZ ;  /* 0x0000000213130810 */ /* 0x000fce0007ffe0ff */
[----:B------:R-:W3:Y:S01]  /*0700*/  LDC.64 R2, c[0x0][0x388] ;  /* 0x0000e200ff027b82 */ /* 0x000ee20000000a00 */
[----:B0-----:R-:W-:Y:S01]  /*0710*/  @P0 IMAD.WIDE R8, R13, 0x4, R8 ;  /* 0x000000040d080825 */ /* 0x001fe200078e0208 */
[----:B------:R-:W-:-:S03]  /*0720*/  @!P1 IADD3 R13, PT, PT, R18, R19, RZ ;  /* 0x00000013120d9210 */ /* 0x000fc60007ffe0ff */
[----:B------:R-:W-:Y:S01]  /*0730*/  @!P1 IMAD R19, R19, R15, R0 ;  /* 0x0000000f13139224 */ /* 0x000fe200078e0200 */
[----:B------:R-:W4:Y:S01]  /*0740*/  @P0 LDG.E R12, desc[UR6][R8.64] ;  /* 0x00000006080c0981 */ /* 0x000f22000c1e1900 */
[----:B-1----:R-:W-:-:S04]  /*0750*/  @P0 IMAD.WIDE R6, R11, 0x4, R6 ;  /* 0x000000040b060825 */ /* 0x002fc800078e0206 */
[----:B------:R-:W-:Y:S01]  /*0760*/  @P0 IMAD.WIDE R10, R15, 0x4, R8 ;  /* 0x000000040f0a0825 */ /* 0x000fe200078e0208 */
[----:B------:R-:W4:Y:S03]  /*0770*/  @P0 LDG.E R17, desc[UR6][R6.64] ;  /* 0x0000000606110981 */ /* 0x000f26000c1e1900 */
[----:B--2---:R-:W-:Y:S01]  /*0780*/  @!P1 IMAD.WIDE R4, R13, 0x4, R4 ;  /* 0x000000040d049825 */ /* 0x004fe200078e0204 */
[----:B------:R-:W2:Y:S04]  /*0790*/  @P0 LDG.E R21, desc[UR6][R6.64+0x4] ;  /* 0x0000040606150981 */ /* 0x000ea8000c1e1900 */
[----:B------:R-:W2:Y:S01]  /*07a0*/  @P0 LDG.E R10, desc[UR6][R10.64] ;  /* 0x000000060a0a0981 */ /* 0x000ea2000c1e1900 */
[----:B---3--:R-:W-:-:S03]  /*07b0*/  @!P1 IMAD.WIDE R2, R19, 0x4, R2 ;  /* 0x0000000413029825 */ /* 0x008fc600078e0202 */
[----:B------:R-:W3:Y:S04]  /*07c0*/  @!P1 LDG.E R5, desc[UR6][R4.64] ;  /* 0x0000000604059981 */ /* 0x000ee8000c1e1900 */
[----:B------:R-:W3:Y:S01]  /*07d0*/  @!P1 LDG.E R2, desc[UR6][R2.64] ;  /* 0x0000000602029981 */ /* 0x000ee2000c1e1900 */
[----:B----4-:R-:W-:-:S04]  /*07e0*/  @P0 FFMA R12, R17, R12, R26 ;  /* 0x0000000c110c0223 */ /* 0x010fc8000000001a */
[----:B--2---:R-:W-:-:S04]  /*07f0*/  @P0 FFMA R26, R21, R10, R12 ;  /* 0x0000000a151a0223 */ /* 0x004fc8000000000c */
[----:B---3--:R-:W-:-:S07]  /*0800*/  @!P1 FFMA R26, R5, R2, R26 ;  /* 0x00000002051a9223 */ /* 0x008fce000000001a */
.L_x_3:
[----:B------:R-:W0:Y:S01]  /*0810*/  LDC.64 R2, c[0x0][0x390] ;  /* 0x0000e400ff027b82 */ /* 0x000e220000000a00 */
[----:B------:R-:W-:-:S04]  /*0820*/  IMAD R15, R14, R15, R0 ;  /* 0x0000000f0e0f7224 */ /* 0x000fc800078e0200 */
[----:B0-----:R-:W-:-:S05]  /*0830*/  IMAD.WIDE R2, R15, 0x4, R2 ;  /* 0x000000040f027825 */ /* 0x001fca00078e0202 */
[----:B------:R-:W-:Y:S01]  /*0840*/  STG.E desc[UR6][R2.64], R26 ;  /* 0x0000001a02007986 */ /* 0x000fe2000c101906 */
[----:B------:R-:W-:Y:S05]  /*0850*/  EXIT ;  /* 0x000000000000794d */ /* 0x000fea0003800000 */
.L_x_7:
        /* <DEDUP_REMOVED lines=10> */
.L_x_9:


//--------------------- .nv.shared._Z14matMulKernelV2PfS_S_iii --------------------------
	.section	.nv.shared._Z14matMulKernelV2PfS_S_iii,"aw",@nobits
	.sectionflags	@""
	.align	4
.nv.shared._Z14matMulKernelV2PfS_S_iii:
	.zero		9216


//--------------------- .nv.shared.reserved.0     --------------------------
	.section	.nv.shared.reserved.0,"aw",@nobits
	.weak		__nv_reservedSMEM_offset_0_alias
	.size		__nv_reservedSMEM_offset_0_alias, 0, 64
	.other		__nv_reservedSMEM_offset_0_alias,@"STO_CUDA_RESERVED_SHARED STV_DEFAULT"
__nv_reservedSMEM_offset_0_alias:
	.zero		0
	.zero		64


//--------------------- .nv.constant0._Z14matMulKernelV2PfS_S_iii --------------------------
	.section	.nv.constant0._Z14matMulKernelV2PfS_S_iii,"a",@progbits
	.sectionflags	@""
	.align	4
.nv.constant0._Z14matMulKernelV2PfS_S_iii:
	.zero		932


//--------------------- .nv.constant0._Z14matMulKernelV1PfS_S_iii --------------------------
	.section	.nv.constant0._Z14matMulKernelV1PfS_S_iii,"a",@progbits
	.sectionflags	@""
	.align	4
.nv.constant0._Z14matMulKernelV1PfS_S_iii:
	.zero		932


//--------------------- SYMBOLS --------------------------

	.type		.nv.reservedSmem.offset0,@object
	.size		.nv.reservedSmem.offset0,0x4
	.type		.nv.reservedSmem.cap,@object
	.size		.nv.reservedSmem.cap,0x4
